	.headerflags	@"EF_CUDA_TEXMODE_UNIFIED EF_CUDA_64BIT_ADDRESS EF_CUDA_ACCELERATORS EF_CUDA_SM90 EF_CUDA_VIRTUAL_SM(EF_CUDA_SM90)"
	.elftype	@"ET_EXEC"


//--------------------- .nv.info                  --------------------------
	.section	.nv.info,"",@"SHT_CUDA_INFO"
	.align	4


	//----- nvinfo : EIATTR_REGCOUNT
	.align		4
        /*0000*/ 	.byte	0x04, 0x2f
        /*0002*/ 	.short	(.L_3 - .L_2)
	.align		4
.L_2:
        /*0004*/ 	.word	index@(triton_poi_fused__native_batch_norm_legit_no_training_add_convolution_leaky_relu_23)
        /*0008*/ 	.word	0x00000016


	//----- nvinfo : EIATTR_MIN_STACK_SIZE
	.align		4
.L_3:
        /*000c*/ 	.byte	0x04, 0x12
        /*000e*/ 	.short	(.L_5 - .L_4)
	.align		4
.L_4:
        /*0010*/ 	.word	index@(triton_poi_fused__native_batch_norm_legit_no_training_add_convolution_leaky_relu_23)
        /*0014*/ 	.word	0x00000000


	//----- nvinfo : EIATTR_FRAME_SIZE
	.align		4
.L_5:
        /*0018*/ 	.byte	0x04, 0x11
        /*001a*/ 	.short	(.L_7 - .L_6)
	.align		4
.L_6:
        /*001c*/ 	.word	index@(triton_poi_fused__native_batch_norm_legit_no_training_add_convolution_leaky_relu_23)
        /*0020*/ 	.word	0x00000000


	//----- nvinfo : EIATTR_MIN_STACK_SIZE
	.align		4
.L_7:
        /*0024*/ 	.byte	0x04, 0x12
        /*0026*/ 	.short	(.L_9 - .L_8)
	.align		4
.L_8:
        /*0028*/ 	.word	index@(triton_poi_fused__native_batch_norm_legit_no_training_add_convolution_leaky_relu_23)
        /*002c*/ 	.word	0x00000000
.L_9:


//--------------------- .nv.info.triton_poi_fused__native_batch_norm_legit_no_training_add_convolution_leaky_relu_23 --------------------------
	.section	.nv.info.triton_poi_fused__native_batch_norm_legit_no_training_add_convolution_leaky_relu_23,"",@"SHT_CUDA_INFO"
	.sectionflags	@""
	.align	4


	//----- nvinfo : EIATTR_CUDA_API_VERSION
	.align		4
        /*0000*/ 	.byte	0x04, 0x37
        /*0002*/ 	.short	(.L_11 - .L_10)
.L_10:
        /*0004*/ 	.word	0x0000007c


	//----- nvinfo : EIATTR_KPARAM_INFO
	.align		4
.L_11:
        /*0008*/ 	.byte	0x04, 0x17
        /*000a*/ 	.short	(.L_13 - .L_12)
.L_12:
        /*000c*/ 	.word	0x00000000
        /*0010*/ 	.short	0x0009
        /*0012*/ 	.short	0x0048
        /*0014*/ 	.byte	0x00, 0xf0, 0x11, 0x00


	//----- nvinfo : EIATTR_KPARAM_INFO
	.align		4
.L_13:
        /*0018*/ 	.byte	0x04, 0x17
        /*001a*/ 	.short	(.L_15 - .L_14)
.L_14:
        /*001c*/ 	.word	0x00000000
        /*0020*/ 	.short	0x0008
        /*0022*/ 	.short	0x0040
        /*0024*/ 	.byte	0x00, 0xf4, 0x21, 0x00


	//----- nvinfo : EIATTR_KPARAM_INFO
	.align		4
.L_15:
        /*0028*/ 	.byte	0x04, 0x17
        /*002a*/ 	.short	(.L_17 - .L_16)
.L_16:
        /*002c*/ 	.word	0x00000000
        /*0030*/ 	.short	0x0007
        /*0032*/ 	.short	0x0038
        /*0034*/ 	.byte	0x00, 0xf4, 0x21, 0x00


	//----- nvinfo : EIATTR_KPARAM_INFO
	.align		4
.L_17:
        /*0038*/ 	.byte	0x04, 0x17
        /*003a*/ 	.short	(.L_19 - .L_18)
.L_18:
        /*003c*/ 	.word	0x00000000
        /*0040*/ 	.short	0x0006
        /*0042*/ 	.short	0x0030
        /*0044*/ 	.byte	0x00, 0xf4, 0x21, 0x00


	//----- nvinfo : EIATTR_KPARAM_INFO
	.align		4
.L_19:
        /*0048*/ 	.byte	0x04, 0x17
        /*004a*/ 	.short	(.L_21 - .L_20)
.L_20:
        /*004c*/ 	.word	0x00000000
        /*0050*/ 	.short	0x0005
        /*0052*/ 	.short	0x0028
        /*0054*/ 	.byte	0x00, 0xf4, 0x21, 0x00


	//----- nvinfo : EIATTR_KPARAM_INFO
	.align		4
.L_21:
        /*0058*/ 	.byte	0x04, 0x17
        /*005a*/ 	.short	(.L_23 - .L_22)
.L_22:
        /*005c*/ 	.word	0x00000000
        /*0060*/ 	.short	0x0004
        /*0062*/ 	.short	0x0020
        /*0064*/ 	.byte	0x00, 0xf4, 0x21, 0x00


	//----- nvinfo : EIATTR_KPARAM_INFO
	.align		4
.L_23:
        /*0068*/ 	.byte	0x04, 0x17
        /*006a*/ 	.short	(.L_25 - .L_24)
.L_24:
        /*006c*/ 	.word	0x00000000
        /*0070*/ 	.short	0x0003
        /*0072*/ 	.short	0x0018
        /*0074*/ 	.byte	0x00, 0xf4, 0x21, 0x00


	//----- nvinfo : EIATTR_KPARAM_INFO
	.align		4
.L_25:
        /*0078*/ 	.byte	0x04, 0x17
        /*007a*/ 	.short	(.L_27 - .L_26)
.L_26:
        /*007c*/ 	.word	0x00000000
        /*0080*/ 	.short	0x0002
        /*0082*/ 	.short	0x0010
        /*0084*/ 	.byte	0x00, 0xf4, 0x21, 0x00


	//----- nvinfo : EIATTR_KPARAM_INFO
	.align		4
.L_27:
        /*0088*/ 	.byte	0x04, 0x17
        /*008a*/ 	.short	(.L_29 - .L_28)
.L_28:
        /*008c*/ 	.word	0x00000000
        /*0090*/ 	.short	0x0001
        /*0092*/ 	.short	0x0008
        /*0094*/ 	.byte	0x00, 0xf4, 0x21, 0x00


	//----- nvinfo : EIATTR_KPARAM_INFO
	.align		4
.L_29:
        /*0098*/ 	.byte	0x04, 0x17
        /*009a*/ 	.short	(.L_31 - .L_30)
.L_30:
        /*009c*/ 	.word	0x00000000
        /*00a0*/ 	.short	0x0000
        /*00a2*/ 	.short	0x0000
        /*00a4*/ 	.byte	0x00, 0xf4, 0x21, 0x00


	//----- nvinfo : EIATTR_SPARSE_MMA_MASK
	.align		4
.L_31:
        /*00a8*/ 	.byte	0x03, 0x50
        /*00aa*/ 	.short	0x0000


	//----- nvinfo : EIATTR_MAXREG_COUNT
	.align		4
        /*00ac*/ 	.byte	0x03, 0x1b
        /*00ae*/ 	.short	0x00ff


	//----- nvinfo : EIATTR_EXIT_INSTR_OFFSETS
	.align		4
        /*00b0*/ 	.byte	0x04, 0x1c
        /*00b2*/ 	.short	(.L_33 - .L_32)


	//   ....[0]....
.L_32:
        /*00b4*/ 	.word	0x000003a0


	//----- nvinfo : EIATTR_REQNTID
	.align		4
.L_33:
        /*00b8*/ 	.byte	0x04, 0x10
        /*00ba*/ 	.short	(.L_35 - .L_34)
.L_34:
        /*00bc*/ 	.word	0x00000080
        /*00c0*/ 	.word	0x00000001
        /*00c4*/ 	.word	0x00000001


	//----- nvinfo : EIATTR_CBANK_PARAM_SIZE
	.align		4
.L_35:
        /*00c8*/ 	.byte	0x03, 0x19
        /*00ca*/ 	.short	0x004c


	//----- nvinfo : EIATTR_PARAM_CBANK
	.align		4
        /*00cc*/ 	.byte	0x04, 0x0a
        /*00ce*/ 	.short	(.L_37 - .L_36)
	.align		4
.L_36:
        /*00d0*/ 	.word	index@(.nv.constant0.triton_poi_fused__native_batch_norm_legit_no_training_add_convolution_leaky_relu_23)
        /*00d4*/ 	.short	0x0210
        /*00d6*/ 	.short	0x004c


	//----- nvinfo : EIATTR_SW_WAR
	.align		4
.L_37:
        /*00d8*/ 	.byte	0x04, 0x36
        /*00da*/ 	.short	(.L_39 - .L_38)
.L_38:
        /*00dc*/ 	.word	0x00000008
.L_39:


//--------------------- .nv.callgraph             --------------------------
	.section	.nv.callgraph,"",@"SHT_CUDA_CALLGRAPH"
	.align	4
	.sectionentsize	8
	.align		4
        /*0000*/ 	.word	0x00000000
	.align		4
        /*0004*/ 	.word	0xffffffff
	.align		4
        /*0008*/ 	.word	0x00000000
	.align		4
        /*000c*/ 	.word	0xfffffffe
	.align		4
        /*0010*/ 	.word	0x00000000
	.align		4
        /*0014*/ 	.word	0xfffffffd
	.align		4
        /*0018*/ 	.word	0x00000000
	.align		4
        /*001c*/ 	.word	0xfffffffc


//--------------------- .nv.constant4             --------------------------
	.section	.nv.constant4,"a",@progbits
	.align	8
	.align		8
.nv.constant4:
        /*0000*/ 	.dword	_$_str
	.align		8
        /*0008*/ 	.dword	_$_str_$_2


//--------------------- .text.triton_poi_fused__native_batch_norm_legit_no_training_add_convolution_leaky_relu_23 --------------------------
	.section	.text.triton_poi_fused__native_batch_norm_legit_no_training_add_convolution_leaky_relu_23,"ax",@progbits
	.align	128
        .global         triton_poi_fused__native_batch_norm_legit_no_training_add_convolution_leaky_relu_23
        .type           triton_poi_fused__native_batch_norm_legit_no_training_add_convolution_leaky_relu_23,@function
        .size           triton_poi_fused__native_batch_norm_legit_no_training_add_convolution_leaky_relu_23,(.L_x_1 - triton_poi_fused__native_batch_norm_legit_no_training_add_convolution_leaky_relu_23)
        .other          triton_poi_fused__native_batch_norm_legit_no_training_add_convolution_leaky_relu_23,@"STO_CUDA_ENTRY STV_DEFAULT"
triton_poi_fused__native_batch_norm_legit_no_training_add_convolution_leaky_relu_23:
.text.triton_poi_fused__native_batch_norm_legit_no_training_add_convolution_leaky_relu_23:
[----:B------:R-:W-:Y:S01]  /*0000*/  LDC R1, c[0x0][0x28] ;  /* 0x00000a00ff017b82 */ /* 0x000fe20000000800 */
[----:B------:R-:W1:Y:S07]  /*0010*/  S2R R0, SR_TID.X ;  /* 0x0000000000007919 */ /* 0x000e6e0000002100 */
[----:B------:R-:W2:Y:S01]  /*0020*/  LDC.64 R18, c[0x0][0x228] ;  /* 0x00008a00ff127b82 */ /* 0x000ea20000000a00 */
[----:B------:R-:W-:Y:S01]  /*0030*/  ULDC.64 UR4, c[0x0][0x208] ;  /* 0x0000820000047ab9 */ /* 0x000fe20000000a00 */
[----:B------:R-:W-:Y:S01]  /*0040*/  ULDC.64 UR6, c[0x0][0x250] ;  /* 0x0000940000067ab9 */ /* 0x000fe20000000a00 */
[----:B------:R-:W3:Y:S05]  /*0050*/  S2R R3, SR_CTAID.X ;  /* 0x0000000000037919 */ /* 0x000eea0000002500 */
[----:B------:R-:W4:Y:S08]  /*0060*/  LDC.64 R16, c[0x0][0x218] ;  /* 0x00008600ff107b82 */ /* 0x000f300000000a00 */
[----:B------:R-:W5:Y:S08]  /*0070*/  LDC.64 R14, c[0x0][0x220] ;  /* 0x00008800ff0e7b82 */ /* 0x000f700000000a00 */
[----:B------:R-:W5:Y:S01]  /*0080*/  LDC.64 R10, c[0x0][0x230] ;  /* 0x00008c00ff0a7b82 */ /* 0x000f620000000a00 */
[----:B-1----:R-:W-:-:S07]  /*0090*/  LOP3.LUT R0, R0, 0x7f, RZ, 0xc0, !PT ;  /* 0x0000007f00007812 */ /* 0x002fce00078ec0ff */
[----:B------:R-:W1:Y:S01]  /*00a0*/  LDC.64 R6, c[0x0][0x238] ;  /* 0x00008e00ff067b82 */ /* 0x000e620000000a00 */
[----:B---3--:R-:W-:Y:S02]  /*00b0*/  SHF.R.S32.HI R2, RZ, 0x18, R3 ;  /* 0x00000018ff027819 */ /* 0x008fe40000011403 */
[----:B------:R-:W-:Y:S02]  /*00c0*/  LEA R0, R3, R0, 0x7 ;  /* 0x0000000003007211 */ /* 0x000fe400078e38ff */
[----:B------:R-:W-:-:S03]  /*00d0*/  SGXT R3, R2, 0x1 ;  /* 0x000000010203781a */ /* 0x000fc60000000200 */
[----:B------:R-:W3:Y:S01]  /*00e0*/  LDC.64 R4, c[0x0][0x240] ;  /* 0x00009000ff047b82 */ /* 0x000ee20000000a00 */
[----:B------:R-:W-:-:S04]  /*00f0*/  LEA.HI R3, R3, R0, RZ, 0xa ;  /* 0x0000000003037211 */ /* 0x000fc800078f50ff */
[----:B------:R-:W-:-:S04]  /*0100*/  LOP3.LUT R3, R3, 0xfffffc00, RZ, 0xc0, !PT ;  /* 0xfffffc0003037812 */ /* 0x000fc800078ec0ff */
[----:B------:R-:W-:Y:S02]  /*0110*/  IADD3 R9, R0, -R3, RZ ;  /* 0x8000000300097210 */ /* 0x000fe40007ffe0ff */
[----:B------:R-:W1:Y:S03]  /*0120*/  LDC.64 R2, c[0x0][0x210] ;  /* 0x00008400ff027b82 */ /* 0x000e660000000a00 */
[----:B--2---:R-:W-:-:S05]  /*0130*/  IMAD.WIDE R18, R9, 0x4, R18 ;  /* 0x0000000409127825 */ /* 0x004fca00078e0212 */
[----:B------:R3:W2:Y:S01]  /*0140*/  LDG.E.EL R8, desc[UR4][R18.64] ;  /* 0x0000000412087981 */ /* 0x0006a2000c2e1900 */
[----:B----4-:R-:W-:-:S04]  /*0150*/  IMAD.WIDE R16, R9, 0x4, R16 ;  /* 0x0000000409107825 */ /* 0x010fc800078e0210 */
[C---:B-----5:R-:W-:Y:S01]  /*0160*/  IMAD.WIDE R14, R9.reuse, 0x4, R14 ;  /* 0x00000004090e7825 */ /* 0x060fe200078e020e */
[----:B------:R-:W4:Y:S03]  /*0170*/  LDG.E.EL R12, desc[UR4][R16.64] ;  /* 0x00000004100c7981 */ /* 0x000f26000c2e1900 */
[C---:B0-----:R-:W-:Y:S02]  /*0180*/  IMAD.WIDE R10, R9.reuse, 0x4, R10 ;  /* 0x00000004090a7825 */ /* 0x041fe400078e020a */
[----:B------:R-:W5:Y:S02]  /*0190*/  LDG.E.EL R14, desc[UR4][R14.64] ;  /* 0x000000040e0e7981 */ /* 0x000f64000c2e1900 */
[----:B-1----:R-:W-:Y:S02]  /*01a0*/  IMAD.WIDE R2, R0, 0x4, R2 ;  /* 0x0000000400027825 */ /* 0x002fe400078e0202 */
[----:B------:R-:W4:Y:S04]  /*01b0*/  LDG.E.EL R10, desc[UR4][R10.64] ;  /* 0x000000040a0a7981 */ /* 0x000f28000c2e1900 */
[----:B------:R-:W4:Y:S01]  /*01c0*/  LDG.E R13, desc[UR4][R2.64] ;  /* 0x00000004020d7981 */ /* 0x000f22000c1e1900 */
[----:B------:R-:W-:-:S04]  /*01d0*/  IMAD.WIDE R6, R9, 0x4, R6 ;  /* 0x0000000409067825 */ /* 0x000fc800078e0206 */
[----:B---3--:R-:W-:Y:S02]  /*01e0*/  IMAD.WIDE R18, R0, 0x4, R4 ;  /* 0x0000000400127825 */ /* 0x008fe400078e0204 */
[----:B------:R0:W3:Y:S04]  /*01f0*/  LDG.E.EL R7, desc[UR4][R6.64] ;  /* 0x0000000406077981 */ /* 0x0000e8000c2e1900 */
[----:B------:R-:W3:Y:S01]  /*0200*/  LDG.E R18, desc[UR4][R18.64] ;  /* 0x0000000412127981 */ /* 0x000ee2000c1e1900 */
[----:B------:R-:W-:Y:S01]  /*0210*/  HFMA2.MMA R4, -RZ, RZ, 1.625, 0 ;  /* 0x3e800000ff047435 */ /* 0x000fe200000001ff */
[----:B--2---:R-:W-:-:S04]  /*0220*/  FADD R8, R8, 9.9999997473787516356e-06 ;  /* 0x3727c5ac08087421 */ /* 0x004fc80000000000 */
[----:B------:R-:W1:Y:S02]  /*0230*/  MUFU.SQRT R9, R8 ;  /* 0x0000000800097308 */ /* 0x000e640000002000 */
[C---:B-1----:R-:W-:Y:S02]  /*0240*/  FSETP.GT.AND P0, PT, R9.reuse, 8.50705917302346158658e+37, PT ;  /* 0x7e8000000900780b */ /* 0x042fe40003f04000 */
[----:B------:R-:W-:-:S11]  /*0250*/  FSETP.GEU.AND P1, PT, R9, 1.175494350822287508e-38, PT ;  /* 0x008000000900780b */ /* 0x000fd60003f2e000 */
[----:B------:R-:W-:-:S04]  /*0260*/  @P0 FMUL R9, R9, 0.25 ;  /* 0x3e80000009090820 */ /* 0x000fc80000400000 */
[----:B------:R-:W-:-:S06]  /*0270*/  @!P1 FMUL R9, R9, 16777216 ;  /* 0x4b80000009099820 */ /* 0x000fcc0000400000 */
[----:B------:R-:W1:Y:S01]  /*0280*/  MUFU.RCP R9, R9 ;  /* 0x0000000900097308 */ /* 0x000e620000001000 */
[----:B0-----:R-:W-:Y:S02]  /*0290*/  FSEL R6, R4, 1, P0 ;  /* 0x3f80000004067808 */ /* 0x001fe40000000000 */
[----:B------:R-:W0:Y:S01]  /*02a0*/  LDC.64 R4, c[0x0][0x248] ;  /* 0x00009200ff047b82 */ /* 0x000e220000000a00 */
[----:B----4-:R-:W-:Y:S02]  /*02b0*/  FADD R13, R13, R12 ;  /* 0x0000000c0d0d7221 */ /* 0x010fe40000000000 */
[----:B------:R-:W-:Y:S02]  /*02c0*/  @!P1 FMUL R6, R6, 16777216 ;  /* 0x4b80000006069820 */ /* 0x000fe40000400000 */
[----:B-----5:R-:W-:Y:S02]  /*02d0*/  FADD R14, -R14, R13 ;  /* 0x0000000d0e0e7221 */ /* 0x020fe40000000100 */
[----:B-1----:R-:W-:-:S04]  /*02e0*/  FMUL R11, R9, R6 ;  /* 0x00000006090b7220 */ /* 0x002fc80000400000 */
[----:B------:R-:W-:-:S04]  /*02f0*/  FMUL R11, R14, R11 ;  /* 0x0000000b0e0b7220 */ /* 0x000fc80000400000 */
[----:B---3--:R-:W-:Y:S01]  /*0300*/  FFMA R7, R10, R11, R7 ;  /* 0x0000000b0a077223 */ /* 0x008fe20000000007 */
[----:B------:R-:W-:-:S04]  /*0310*/  IADD3 R6, P1, R0, UR6, RZ ;  /* 0x0000000600067c10 */ /* 0x000fc8000ff3e0ff */
[----:B------:R-:W-:Y:S01]  /*0320*/  FSETP.GT.AND P0, PT, R7, -R18, PT ;  /* 0x800000120700720b */ /* 0x000fe20003f04000 */
[----:B------:R-:W-:Y:S01]  /*0330*/  FADD R9, R18, R7 ;  /* 0x0000000712097221 */ /* 0x000fe20000000000 */
[C---:B0-----:R-:W-:Y:S01]  /*0340*/  IMAD.WIDE R4, R0.reuse, 0x4, R4 ;  /* 0x0000000400047825 */ /* 0x041fe200078e0204 */
[----:B------:R-:W-:Y:S02]  /*0350*/  LEA.HI.X.SX32 R7, R0, UR7, 0x1, P1 ;  /* 0x0000000700077c11 */ /* 0x000fe400088f0eff */
[----:B------:R-:W-:Y:S01]  /*0360*/  SEL R11, RZ, 0x1, !P0 ;  /* 0x00000001ff0b7807 */ /* 0x000fe20004000000 */
[----:B------:R-:W-:Y:S04]  /*0370*/  STG.E desc[UR4][R2.64], R13 ;  /* 0x0000000d02007986 */ /* 0x000fe8000c101904 */
[----:B------:R-:W-:Y:S04]  /*0380*/  STG.E desc[UR4][R4.64], R9 ;  /* 0x0000000904007986 */ /* 0x000fe8000c101904 */
[----:B------:R-:W-:Y:S01]  /*0390*/  STG.E.U8 desc[UR4][R6.64], R11 ;  /* 0x0000000b06007986 */ /* 0x000fe2000c101104 */
[----:B------:R-:W-:Y:S05]  /*03a0*/  EXIT ;  /* 0x000000000000794d */ /* 0x000fea0003800000 */
.L_x_0:
[----:B------:R-:W-:-:S00]  /*03b0*/  BRA `(.L_x_0) ;  /* 0xfffffffc00fc7947 */ /* 0x000fc0000383ffff */
[----:B------:R-:W-:-:S00]  /*03c0*/  NOP ;  /* 0x0000000000007918 */ /* 0x000fc00000000000 */
        /* <DEDUP_REMOVED lines=11> */
.L_x_1:


//--------------------- .nv.global.init           --------------------------
	.section	.nv.global.init,"aw",@progbits
.nv.global.init:
	.type		_$_str,@object
	.size		_$_str,(_$_str_$_2 - _$_str)
_$_str:
        /*0000*/ 	.byte	0x5f, 0x5f, 0x43, 0x55, 0x44, 0x41, 0x5f, 0x46, 0x54, 0x5a, 0x00
	.type		_$_str_$_2,@object
	.size		_$_str_$_2,(.L_1 - _$_str_$_2)
_$_str_$_2:
        /*000b*/ 	.byte	0x5f, 0x5f, 0x43, 0x55, 0x44, 0x41, 0x5f, 0x50, 0x52, 0x45, 0x43, 0x5f, 0x53, 0x51, 0x52, 0x54
        /*001b*/ 	.byte	0x00
.L_1:


//--------------------- .nv.constant0.triton_poi_fused__native_batch_norm_legit_no_training_add_convolution_leaky_relu_23 --------------------------
	.section	.nv.constant0.triton_poi_fused__native_batch_norm_legit_no_training_add_convolution_leaky_relu_23,"a",@progbits
	.sectionflags	@""
	.align	4
.nv.constant0.triton_poi_fused__native_batch_norm_legit_no_training_add_convolution_leaky_relu_23:
	.zero		604
